//
// Generated by NVIDIA NVVM Compiler
//
// Compiler Build ID: CL-36424714
// Cuda compilation tools, release 13.0, V13.0.88
// Based on NVVM 20.0.0
//

.version 9.0
.target sm_100
.address_size 64

	// .globl	_Z6gpu_v1PKfS0_Pfi

.visible .entry _Z6gpu_v1PKfS0_Pfi(
	.param .u64 .ptr .align 1 _Z6gpu_v1PKfS0_Pfi_param_0,
	.param .u64 .ptr .align 1 _Z6gpu_v1PKfS0_Pfi_param_1,
	.param .u64 .ptr .align 1 _Z6gpu_v1PKfS0_Pfi_param_2,
	.param .u32 _Z6gpu_v1PKfS0_Pfi_param_3
)
{
	.reg .pred 	%p<2>;
	.reg .b32 	%r<6>;
	.reg .b32 	%f<4>;
	.reg .b64 	%rd<11>;

	ld.param.u64 	%rd1, [_Z6gpu_v1PKfS0_Pfi_param_0];
	ld.param.u64 	%rd2, [_Z6gpu_v1PKfS0_Pfi_param_1];
	ld.param.u64 	%rd3, [_Z6gpu_v1PKfS0_Pfi_param_2];
	ld.param.u32 	%r2, [_Z6gpu_v1PKfS0_Pfi_param_3];
	mov.u32 	%r3, %ctaid.x;
	mov.u32 	%r4, %ntid.x;
	mov.u32 	%r5, %tid.x;
	mad.lo.s32 	%r1, %r3, %r4, %r5;
	setp.ge.s32 	%p1, %r1, %r2;
	@%p1 bra 	$L__BB0_2;
	cvta.to.global.u64 	%rd4, %rd1;
	cvta.to.global.u64 	%rd5, %rd2;
	cvta.to.global.u64 	%rd6, %rd3;
	mul.wide.s32 	%rd7, %r1, 4;
	add.s64 	%rd8, %rd4, %rd7;
	ld.global.f32 	%f1, [%rd8];
	add.s64 	%rd9, %rd5, %rd7;
	ld.global.f32 	%f2, [%rd9];
	add.f32 	%f3, %f1, %f2;
	add.s64 	%rd10, %rd6, %rd7;
	st.global.f32 	[%rd10], %f3;
$L__BB0_2:
	ret;

}
	// .globl	_Z6gpu_v2PKfS0_Pfi
.visible .entry _Z6gpu_v2PKfS0_Pfi(
	.param .u64 .ptr .align 1 _Z6gpu_v2PKfS0_Pfi_param_0,
	.param .u64 .ptr .align 1 _Z6gpu_v2PKfS0_Pfi_param_1,
	.param .u64 .ptr .align 1 _Z6gpu_v2PKfS0_Pfi_param_2,
	.param .u32 _Z6gpu_v2PKfS0_Pfi_param_3
)
{


	ret;

}


// ===== COMPILED SASS (sm_100) =====

	.target	sm_100

	.elftype	@"ET_EXEC"


//--------------------- .note.nv.tkinfo           --------------------------
	.section	.note.nv.tkinfo,"",@"SHT_NOTE"
	.sectionflags	@"SHF_NOTE_NV_TKINFO"
	.tkinfo
        /*0018*/ 	.word	0x00000002
        /*0030*/ 	.string	""
        /*0030*/ 	.string	"ptxas"
        /*0030*/ 	.string	"Cuda compilation tools, release 13.0, V13.0.88"
        /*0030*/ 	.string	"Build cuda_13.0.r13.0/compiler.36424714_0"
        /*0030*/ 	.string	"-arch sm_100 -m 64 "



//--------------------- .note.nv.cuinfo           --------------------------
	.section	.note.nv.cuinfo,"",@"SHT_NOTE"
	.sectionflags	@"SHF_NOTE_NV_CUINFO"
        /*0018*/ 	.short	0x0002
        /*001a*/ 	.short	0x0064
        /*001c*/ 	.short	0x0082
	.zero		2


//--------------------- .nv.info                  --------------------------
	.section	.nv.info,"",@"SHT_CUDA_INFO"
	.align	4


	//----- nvinfo : EIATTR_REGCOUNT
	.align		4
        /*0000*/ 	.byte	0x04, 0x2f
        /*0002*/ 	.short	(.L_1 - .L_0)
	.align		4
.L_0:
        /*0004*/ 	.word	index@(_Z6gpu_v1PKfS0_Pfi)
        /*0008*/ 	.word	0x0000000c


	//----- nvinfo : EIATTR_FRAME_SIZE
	.align		4
.L_1:
        /*000c*/ 	.byte	0x04, 0x11
        /*000e*/ 	.short	(.L_3 - .L_2)
	.align		4
.L_2:
        /*0010*/ 	.word	index@(_Z6gpu_v1PKfS0_Pfi)
        /*0014*/ 	.word	0x00000000


	//----- nvinfo : EIATTR_REGCOUNT
	.align		4
.L_3:
        /*0018*/ 	.byte	0x04, 0x2f
        /*001a*/ 	.short	(.L_5 - .L_4)
	.align		4
.L_4:
        /*001c*/ 	.word	index@(_Z6gpu_v2PKfS0_Pfi)
        /*0020*/ 	.word	0x00000004


	//----- nvinfo : EIATTR_FRAME_SIZE
	.align		4
.L_5:
        /*0024*/ 	.byte	0x04, 0x11
        /*0026*/ 	.short	(.L_7 - .L_6)
	.align		4
.L_6:
        /*0028*/ 	.word	index@(_Z6gpu_v2PKfS0_Pfi)
        /*002c*/ 	.word	0x00000000


	//----- nvinfo : EIATTR_MIN_STACK_SIZE
	.align		4
.L_7:
        /*0030*/ 	.byte	0x04, 0x12
        /*0032*/ 	.short	(.L_9 - .L_8)
	.align		4
.L_8:
        /*0034*/ 	.word	index@(_Z6gpu_v2PKfS0_Pfi)
        /*0038*/ 	.word	0x00000000


	//----- nvinfo : EIATTR_MIN_STACK_SIZE
	.align		4
.L_9:
        /*003c*/ 	.byte	0x04, 0x12
        /*003e*/ 	.short	(.L_11 - .L_10)
	.align		4
.L_10:
        /*0040*/ 	.word	index@(_Z6gpu_v1PKfS0_Pfi)
        /*0044*/ 	.word	0x00000000
.L_11:


//--------------------- .nv.compat                --------------------------
	.section	.nv.compat,"",@"SHT_CUDA_COMPAT_INFO"
	.align	4
        /*0000*/ 	.byte	0x02, 0x09, 0x00, 0x00, 0x02, 0x02, 0x01, 0x00, 0x02, 0x05, 0x05, 0x00, 0x03, 0x07, 0x01, 0x01
        /*0010*/ 	.byte	0x02, 0x03, 0x00, 0x00, 0x02, 0x06, 0x01, 0x00, 0x04, 0x0b, 0x08, 0x00, 0x09, 0x00, 0x00, 0x00
        /*0020*/ 	.byte	0x00, 0x00, 0x00, 0x00


//--------------------- .nv.info._Z6gpu_v2PKfS0_Pfi --------------------------
	.section	.nv.info._Z6gpu_v2PKfS0_Pfi,"",@"SHT_CUDA_INFO"
	.sectionflags	@""
	.align	4


	//----- nvinfo : EIATTR_CUDA_API_VERSION
	.align		4
        /*0000*/ 	.byte	0x04, 0x37
        /*0002*/ 	.short	(.L_13 - .L_12)
.L_12:
        /*0004*/ 	.word	0x00000082


	//----- nvinfo : EIATTR_KPARAM_INFO
	.align		4
.L_13:
        /*0008*/ 	.byte	0x04, 0x17
        /*000a*/ 	.short	(.L_15 - .L_14)
.L_14:
        /*000c*/ 	.word	0x00000000
        /*0010*/ 	.short	0x0003
        /*0012*/ 	.short	0x0018
        /*0014*/ 	.byte	0x00, 0xf0, 0x11, 0x00


	//----- nvinfo : EIATTR_KPARAM_INFO
	.align		4
.L_15:
        /*0018*/ 	.byte	0x04, 0x17
        /*001a*/ 	.short	(.L_17 - .L_16)
.L_16:
        /*001c*/ 	.word	0x00000000
        /*0020*/ 	.short	0x0002
        /*0022*/ 	.short	0x0010
        /*0024*/ 	.byte	0x00, 0xf5, 0x21, 0x00


	//----- nvinfo : EIATTR_KPARAM_INFO
	.align		4
.L_17:
        /*0028*/ 	.byte	0x04, 0x17
        /*002a*/ 	.short	(.L_19 - .L_18)
.L_18:
        /*002c*/ 	.word	0x00000000
        /*0030*/ 	.short	0x0001
        /*0032*/ 	.short	0x0008
        /*0034*/ 	.byte	0x00, 0xf5, 0x21, 0x00


	//----- nvinfo : EIATTR_KPARAM_INFO
	.align		4
.L_19:
        /*0038*/ 	.byte	0x04, 0x17
        /*003a*/ 	.short	(.L_21 - .L_20)
.L_20:
        /*003c*/ 	.word	0x00000000
        /*0040*/ 	.short	0x0000
        /*0042*/ 	.short	0x0000
        /*0044*/ 	.byte	0x00, 0xf5, 0x21, 0x00


	//----- nvinfo : EIATTR_SPARSE_MMA_MASK
	.align		4
.L_21:
        /*0048*/ 	.byte	0x03, 0x50
        /*004a*/ 	.short	0x0000


	//----- nvinfo : EIATTR_MAXREG_COUNT
	.align		4
        /*004c*/ 	.byte	0x03, 0x1b
        /*004e*/ 	.short	0x00ff


	//----- nvinfo : EIATTR_MERCURY_ISA_VERSION
	.align		4
        /*0050*/ 	.byte	0x03, 0x5f
        /*0052*/ 	.short	0x0101


	//----- nvinfo : EIATTR_VRC_CTA_INIT_COUNT
	.align		4
        /*0054*/ 	.byte	0x02, 0x4a
	.zero		1
	.zero		1


	//----- nvinfo : EIATTR_EXIT_INSTR_OFFSETS
	.align		4
        /*0058*/ 	.byte	0x04, 0x1c
        /*005a*/ 	.short	(.L_23 - .L_22)


	//   ....[0]....
.L_22:
        /*005c*/ 	.word	0x00000010


	//----- nvinfo : EIATTR_CBANK_PARAM_SIZE
	.align		4
.L_23:
        /*0060*/ 	.byte	0x03, 0x19
        /*0062*/ 	.short	0x001c


	//----- nvinfo : EIATTR_PARAM_CBANK
	.align		4
        /*0064*/ 	.byte	0x04, 0x0a
        /*0066*/ 	.short	(.L_25 - .L_24)
	.align		4
.L_24:
        /*0068*/ 	.word	index@(.nv.constant0._Z6gpu_v2PKfS0_Pfi)
        /*006c*/ 	.short	0x0380
        /*006e*/ 	.short	0x001c


	//----- nvinfo : EIATTR_SW_WAR
	.align		4
.L_25:
        /*0070*/ 	.byte	0x04, 0x36
        /*0072*/ 	.short	(.L_27 - .L_26)
.L_26:
        /*0074*/ 	.word	0x00000008
.L_27:


//--------------------- .nv.info._Z6gpu_v1PKfS0_Pfi --------------------------
	.section	.nv.info._Z6gpu_v1PKfS0_Pfi,"",@"SHT_CUDA_INFO"
	.sectionflags	@""
	.align	4


	//----- nvinfo : EIATTR_CUDA_API_VERSION
	.align		4
        /*0000*/ 	.byte	0x04, 0x37
        /*0002*/ 	.short	(.L_29 - .L_28)
.L_28:
        /*0004*/ 	.word	0x00000082


	//----- nvinfo : EIATTR_KPARAM_INFO
	.align		4
.L_29:
        /*0008*/ 	.byte	0x04, 0x17
        /*000a*/ 	.short	(.L_31 - .L_30)
.L_30:
        /*000c*/ 	.word	0x00000000
        /*0010*/ 	.short	0x0003
        /*0012*/ 	.short	0x0018
        /*0014*/ 	.byte	0x00, 0xf0, 0x11, 0x00


	//----- nvinfo : EIATTR_KPARAM_INFO
	.align		4
.L_31:
        /*0018*/ 	.byte	0x04, 0x17
        /*001a*/ 	.short	(.L_33 - .L_32)
.L_32:
        /*001c*/ 	.word	0x00000000
        /*0020*/ 	.short	0x0002
        /*0022*/ 	.short	0x0010
        /*0024*/ 	.byte	0x00, 0xf5, 0x21, 0x00


	//----- nvinfo : EIATTR_KPARAM_INFO
	.align		4
.L_33:
        /*0028*/ 	.byte	0x04, 0x17
        /*002a*/ 	.short	(.L_35 - .L_34)
.L_34:
        /*002c*/ 	.word	0x00000000
        /*0030*/ 	.short	0x0001
        /*0032*/ 	.short	0x0008
        /*0034*/ 	.byte	0x00, 0xf5, 0x21, 0x00


	//----- nvinfo : EIATTR_KPARAM_INFO
	.align		4
.L_35:
        /*0038*/ 	.byte	0x04, 0x17
        /*003a*/ 	.short	(.L_37 - .L_36)
.L_36:
        /*003c*/ 	.word	0x00000000
        /*0040*/ 	.short	0x0000
        /*0042*/ 	.short	0x0000
        /*0044*/ 	.byte	0x00, 0xf5, 0x21, 0x00


	//----- nvinfo : EIATTR_SPARSE_MMA_MASK
	.align		4
.L_37:
        /*0048*/ 	.byte	0x03, 0x50
        /*004a*/ 	.short	0x0000


	//----- nvinfo : EIATTR_MAXREG_COUNT
	.align		4
        /*004c*/ 	.byte	0x03, 0x1b
        /*004e*/ 	.short	0x00ff


	//----- nvinfo : EIATTR_MERCURY_ISA_VERSION
	.align		4
        /*0050*/ 	.byte	0x03, 0x5f
        /*0052*/ 	.short	0x0101


	//----- nvinfo : EIATTR_VRC_CTA_INIT_COUNT
	.align		4
        /*0054*/ 	.byte	0x02, 0x4a
	.zero		1
	.zero		1


	//----- nvinfo : EIATTR_EXIT_INSTR_OFFSETS
	.align		4
        /*0058*/ 	.byte	0x04, 0x1c
        /*005a*/ 	.short	(.L_39 - .L_38)


	//   ....[0]....
.L_38:
        /*005c*/ 	.word	0x00000070


	//   ....[1]....
        /*0060*/ 	.word	0x00000130


	//----- nvinfo : EIATTR_CBANK_PARAM_SIZE
	.align		4
.L_39:
        /*0064*/ 	.byte	0x03, 0x19
        /*0066*/ 	.short	0x001c


	//----- nvinfo : EIATTR_PARAM_CBANK
	.align		4
        /*0068*/ 	.byte	0x04, 0x0a
        /*006a*/ 	.short	(.L_41 - .L_40)
	.align		4
.L_40:
        /*006c*/ 	.word	index@(.nv.constant0._Z6gpu_v1PKfS0_Pfi)
        /*0070*/ 	.short	0x0380
        /*0072*/ 	.short	0x001c


	//----- nvinfo : EIATTR_SW_WAR
	.align		4
.L_41:
        /*0074*/ 	.byte	0x04, 0x36
        /*0076*/ 	.short	(.L_43 - .L_42)
.L_42:
        /*0078*/ 	.word	0x00000008
.L_43:


//--------------------- .nv.callgraph             --------------------------
	.section	.nv.callgraph,"",@"SHT_CUDA_CALLGRAPH"
	.align	4
	.sectionentsize	8
	.align		4
        /*0000*/ 	.word	0x00000000
	.align		4
        /*0004*/ 	.word	0xffffffff
	.align		4
        /*0008*/ 	.word	0x00000000
	.align		4
        /*000c*/ 	.word	0xfffffffe
	.align		4
        /*0010*/ 	.word	0x00000000
	.align		4
        /*0014*/ 	.word	0xfffffffd
	.align		4
        /*0018*/ 	.word	0x00000000
	.align		4
        /*001c*/ 	.word	0xfffffffc


//--------------------- .text._Z6gpu_v2PKfS0_Pfi  --------------------------
	.section	.text._Z6gpu_v2PKfS0_Pfi,"ax",@progbits
	.align	128
        .global         _Z6gpu_v2PKfS0_Pfi
        .type           _Z6gpu_v2PKfS0_Pfi,@function
        .size           _Z6gpu_v2PKfS0_Pfi,(.L_x_2 - _Z6gpu_v2PKfS0_Pfi)
        .other          _Z6gpu_v2PKfS0_Pfi,@"STO_CUDA_ENTRY STV_DEFAULT"
_Z6gpu_v2PKfS0_Pfi:
.text._Z6gpu_v2PKfS0_Pfi:
[----:B------:R-:W-:Y:S01]  /*0000*/  LDC R1, c[0x0][0x37c] ;  /* 0x0000df00ff017b82 */ /* 0x000fe20000000800 */
[----:B------:R-:W-:Y:S05]  /*0010*/  EXIT ;  /* 0x000000000000794d */ /* 0x000fea0003800000 */
.L_x_0:
[----:B------:R-:W-:-:S00]  /*0020*/  BRA `(.L_x_0) ;  /* 0xfffffffc00fc7947 */ /* 0x000fc0000383ffff */
[----:B------:R-:W-:-:S00]  /*0030*/  NOP ;  /* 0x0000000000007918 */ /* 0x000fc00000000000 */
        /* <DEDUP_REMOVED lines=12> */
.L_x_2:


//--------------------- .text._Z6gpu_v1PKfS0_Pfi  --------------------------
	.section	.text._Z6gpu_v1PKfS0_Pfi,"ax",@progbits
	.align	128
        .global         _Z6gpu_v1PKfS0_Pfi
        .type           _Z6gpu_v1PKfS0_Pfi,@function
        .size           _Z6gpu_v1PKfS0_Pfi,(.L_x_3 - _Z6gpu_v1PKfS0_Pfi)
        .other          _Z6gpu_v1PKfS0_Pfi,@"STO_CUDA_ENTRY STV_DEFAULT"
_Z6gpu_v1PKfS0_Pfi:
.text._Z6gpu_v1PKfS0_Pfi:
[----:B------:R-:W-:Y:S01]  /*0000*/  LDC R1, c[0x0][0x37c] ;  /* 0x0000df00ff017b82 */ /* 0x000fe20000000800 */
[----:B------:R-:W0:Y:S07]  /*0010*/  S2R R0, SR_TID.X ;  /* 0x0000000000007919 */ /* 0x000e2e0000002100 */
[----:B------:R-:W0:Y:S01]  /*0020*/  S2UR UR4, SR_CTAID.X ;  /* 0x00000000000479c3 */ /* 0x000e220000002500 */
[----:B------:R-:W1:Y:S07]  /*0030*/  LDCU UR5, c[0x0][0x398] ;  /* 0x00007300ff0577ac */ /* 0x000e6e0008000800 */
[----:B------:R-:W0:Y:S02]  /*0040*/  LDC R9, c[0x0][0x360] ;  /* 0x0000d800ff097b82 */ /* 0x000e240000000800 */
[----:B0-----:R-:W-:-:S05]  /*0050*/  IMAD R9, R9, UR4, R0 ;  /* 0x0000000409097c24 */ /* 0x001fca000f8e0200 */
[----:B-1----:R-:W-:-:S13]  /*0060*/  ISETP.GE.AND P0, PT, R9, UR5, PT ;  /* 0x0000000509007c0c */ /* 0x002fda000bf06270 */
[----:B------:R-:W-:Y:S05]  /*0070*/  @P0 EXIT ;  /* 0x000000000000094d */ /* 0x000fea0003800000 */
[----:B------:R-:W0:Y:S01]  /*0080*/  LDC.64 R2, c[0x0][0x380] ;  /* 0x0000e000ff027b82 */ /* 0x000e220000000a00 */
[----:B------:R-:W1:Y:S07]  /*0090*/  LDCU.64 UR4, c[0x0][0x358] ;  /* 0x00006b00ff0477ac */ /* 0x000e6e0008000a00 */
[----:B------:R-:W2:Y:S08]  /*00a0*/  LDC.64 R4, c[0x0][0x388] ;  /* 0x0000e200ff047b82 */ /* 0x000eb00000000a00 */
[----:B------:R-:W3:Y:S01]  /*00b0*/  LDC.64 R6, c[0x0][0x390] ;  /* 0x0000e400ff067b82 */ /* 0x000ee20000000a00 */
[----:B0-----:R-:W-:-:S06]  /*00c0*/  IMAD.WIDE R2, R9, 0x4, R2 ;  /* 0x0000000409027825 */ /* 0x001fcc00078e0202 */
[----:B-1----:R-:W4:Y:S01]  /*00d0*/  LDG.E R2, desc[UR4][R2.64] ;  /* 0x0000000402027981 */ /* 0x002f22000c1e1900 */
[----:B--2---:R-:W-:-:S06]  /*00e0*/  IMAD.WIDE R4, R9, 0x4, R4 ;  /* 0x0000000409047825 */ /* 0x004fcc00078e0204 */
[----:B------:R-:W4:Y:S01]  /*00f0*/  LDG.E R5, desc[UR4][R4.64] ;  /* 0x0000000404057981 */ /* 0x000f22000c1e1900 */
[----:B---3--:R-:W-:-:S04]  /*0100*/  IMAD.WIDE R6, R9, 0x4, R6 ;  /* 0x0000000409067825 */ /* 0x008fc800078e0206 */
[----:B----4-:R-:W-:-:S05]  /*0110*/  FADD R9, R2, R5 ;  /* 0x0000000502097221 */ /* 0x010fca0000000000 */
[----:B------:R-:W-:Y:S01]  /*0120*/  STG.E desc[UR4][R6.64], R9 ;  /* 0x0000000906007986 */ /* 0x000fe2000c101904 */
[----:B------:R-:W-:Y:S05]  /*0130*/  EXIT ;  /* 0x000000000000794d */ /* 0x000fea0003800000 */
.L_x_1:
        /* <DEDUP_REMOVED lines=12> */
.L_x_3:


//--------------------- .nv.shared.reserved.0     --------------------------
	.section	.nv.shared.reserved.0,"aw",@nobits
	.weak		__nv_reservedSMEM_offset_0_alias
	.size		__nv_reservedSMEM_offset_0_alias, 0, 64
	.other		__nv_reservedSMEM_offset_0_alias,@"STO_CUDA_RESERVED_SHARED STV_DEFAULT"
__nv_reservedSMEM_offset_0_alias:
	.zero		0
	.zero		64


//--------------------- .nv.constant0._Z6gpu_v2PKfS0_Pfi --------------------------
	.section	.nv.constant0._Z6gpu_v2PKfS0_Pfi,"a",@progbits
	.sectionflags	@""
	.align	4
.nv.constant0._Z6gpu_v2PKfS0_Pfi:
	.zero		924


//--------------------- .nv.constant0._Z6gpu_v1PKfS0_Pfi --------------------------
	.section	.nv.constant0._Z6gpu_v1PKfS0_Pfi,"a",@progbits
	.sectionflags	@""
	.align	4
.nv.constant0._Z6gpu_v1PKfS0_Pfi:
	.zero		924


//--------------------- SYMBOLS --------------------------

	.type		.nv.reservedSmem.offset0,@object
	.size		.nv.reservedSmem.offset0,0x4
